	.headerflags	@"EF_CUDA_TEXMODE_UNIFIED EF_CUDA_64BIT_ADDRESS EF_CUDA_ACCELERATORS EF_CUDA_SM90 EF_CUDA_VIRTUAL_SM(EF_CUDA_SM90)"
	.elftype	@"ET_EXEC"


//--------------------- .nv.info                  --------------------------
	.section	.nv.info,"",@"SHT_CUDA_INFO"
	.align	4


	//----- nvinfo : EIATTR_REGCOUNT
	.align		4
        /*0000*/ 	.byte	0x04, 0x2f
        /*0002*/ 	.short	(.L_1 - .L_0)
	.align		4
.L_0:
        /*0004*/ 	.word	index@(triton_poi_fused_bmm_5)
        /*0008*/ 	.word	0x0000000d


	//----- nvinfo : EIATTR_MIN_STACK_SIZE
	.align		4
.L_1:
        /*000c*/ 	.byte	0x04, 0x12
        /*000e*/ 	.short	(.L_3 - .L_2)
	.align		4
.L_2:
        /*0010*/ 	.word	index@(triton_poi_fused_bmm_5)
        /*0014*/ 	.word	0x00000000


	//----- nvinfo : EIATTR_FRAME_SIZE
	.align		4
.L_3:
        /*0018*/ 	.byte	0x04, 0x11
        /*001a*/ 	.short	(.L_5 - .L_4)
	.align		4
.L_4:
        /*001c*/ 	.word	index@(triton_poi_fused_bmm_5)
        /*0020*/ 	.word	0x00000000


	//----- nvinfo : EIATTR_MIN_STACK_SIZE
	.align		4
.L_5:
        /*0024*/ 	.byte	0x04, 0x12
        /*0026*/ 	.short	(.L_7 - .L_6)
	.align		4
.L_6:
        /*0028*/ 	.word	index@(triton_poi_fused_bmm_5)
        /*002c*/ 	.word	0x00000000
.L_7:


//--------------------- .nv.info.triton_poi_fused_bmm_5 --------------------------
	.section	.nv.info.triton_poi_fused_bmm_5,"",@"SHT_CUDA_INFO"
	.sectionflags	@""
	.align	4


	//----- nvinfo : EIATTR_CUDA_API_VERSION
	.align		4
        /*0000*/ 	.byte	0x04, 0x37
        /*0002*/ 	.short	(.L_9 - .L_8)
.L_8:
        /*0004*/ 	.word	0x0000007c


	//----- nvinfo : EIATTR_KPARAM_INFO
	.align		4
.L_9:
        /*0008*/ 	.byte	0x04, 0x17
        /*000a*/ 	.short	(.L_11 - .L_10)
.L_10:
        /*000c*/ 	.word	0x00000000
        /*0010*/ 	.short	0x0002
        /*0012*/ 	.short	0x0010
        /*0014*/ 	.byte	0x00, 0xf0, 0x11, 0x00


	//----- nvinfo : EIATTR_KPARAM_INFO
	.align		4
.L_11:
        /*0018*/ 	.byte	0x04, 0x17
        /*001a*/ 	.short	(.L_13 - .L_12)
.L_12:
        /*001c*/ 	.word	0x00000000
        /*0020*/ 	.short	0x0001
        /*0022*/ 	.short	0x0008
        /*0024*/ 	.byte	0x00, 0xf4, 0x21, 0x00


	//----- nvinfo : EIATTR_KPARAM_INFO
	.align		4
.L_13:
        /*0028*/ 	.byte	0x04, 0x17
        /*002a*/ 	.short	(.L_15 - .L_14)
.L_14:
        /*002c*/ 	.word	0x00000000
        /*0030*/ 	.short	0x0000
        /*0032*/ 	.short	0x0000
        /*0034*/ 	.byte	0x00, 0xf4, 0x21, 0x00


	//----- nvinfo : EIATTR_SPARSE_MMA_MASK
	.align		4
.L_15:
        /*0038*/ 	.byte	0x03, 0x50
        /*003a*/ 	.short	0x0000


	//----- nvinfo : EIATTR_MAXREG_COUNT
	.align		4
        /*003c*/ 	.byte	0x03, 0x1b
        /*003e*/ 	.short	0x00ff


	//----- nvinfo : EIATTR_EXIT_INSTR_OFFSETS
	.align		4
        /*0040*/ 	.byte	0x04, 0x1c
        /*0042*/ 	.short	(.L_17 - .L_16)


	//   ....[0]....
.L_16:
        /*0044*/ 	.word	0x000003e0


	//   ....[1]....
        /*0048*/ 	.word	0x00000400


	//----- nvinfo : EIATTR_REQNTID
	.align		4
.L_17:
        /*004c*/ 	.byte	0x04, 0x10
        /*004e*/ 	.short	(.L_19 - .L_18)
.L_18:
        /*0050*/ 	.word	0x00000080
        /*0054*/ 	.word	0x00000001
        /*0058*/ 	.word	0x00000001


	//----- nvinfo : EIATTR_CBANK_PARAM_SIZE
	.align		4
.L_19:
        /*005c*/ 	.byte	0x03, 0x19
        /*005e*/ 	.short	0x0014


	//----- nvinfo : EIATTR_PARAM_CBANK
	.align		4
        /*0060*/ 	.byte	0x04, 0x0a
        /*0062*/ 	.short	(.L_21 - .L_20)
	.align		4
.L_20:
        /*0064*/ 	.word	index@(.nv.constant0.triton_poi_fused_bmm_5)
        /*0068*/ 	.short	0x0210
        /*006a*/ 	.short	0x0014


	//----- nvinfo : EIATTR_SW_WAR
	.align		4
.L_21:
        /*006c*/ 	.byte	0x04, 0x36
        /*006e*/ 	.short	(.L_23 - .L_22)
.L_22:
        /*0070*/ 	.word	0x00000008
.L_23:


//--------------------- .nv.callgraph             --------------------------
	.section	.nv.callgraph,"",@"SHT_CUDA_CALLGRAPH"
	.align	4
	.sectionentsize	8
	.align		4
        /*0000*/ 	.word	0x00000000
	.align		4
        /*0004*/ 	.word	0xffffffff
	.align		4
        /*0008*/ 	.word	0x00000000
	.align		4
        /*000c*/ 	.word	0xfffffffe
	.align		4
        /*0010*/ 	.word	0x00000000
	.align		4
        /*0014*/ 	.word	0xfffffffd
	.align		4
        /*0018*/ 	.word	0x00000000
	.align		4
        /*001c*/ 	.word	0xfffffffc


//--------------------- .text.triton_poi_fused_bmm_5 --------------------------
	.section	.text.triton_poi_fused_bmm_5,"ax",@progbits
	.align	128
        .global         triton_poi_fused_bmm_5
        .type           triton_poi_fused_bmm_5,@function
        .size           triton_poi_fused_bmm_5,(.L_x_1 - triton_poi_fused_bmm_5)
        .other          triton_poi_fused_bmm_5,@"STO_CUDA_ENTRY STV_DEFAULT"
triton_poi_fused_bmm_5:
.text.triton_poi_fused_bmm_5:
[----:B------:R-:W0:Y:S02]  /*0000*/  LDC R1, c[0x0][0x28] ;  /* 0x00000a00ff017b82 */ /* 0x000e240000000800 */
[----:B------:R-:W1:Y:S01]  /*0010*/  S2R R0, SR_TID.X ;  /* 0x0000000000007919 */ /* 0x000e620000002100 */
[----:B------:R-:W-:Y:S01]  /*0020*/  ULDC.64 UR4, c[0x0][0x208] ;  /* 0x0000820000047ab9 */ /* 0x000fe20000000a00 */
[----:B------:R-:W2:Y:S01]  /*0030*/  S2R R3, SR_CTAID.X ;  /* 0x0000000000037919 */ /* 0x000ea20000002500 */
[----:B-1----:R-:W-:Y:S01]  /*0040*/  IMAD.SHL.U32 R0, R0, 0x2, RZ ;  /* 0x0000000200007824 */ /* 0x002fe200078e00ff */
[----:B--2---:R-:W-:-:S04]  /*0050*/  SHF.R.S32.HI R5, RZ, 0x17, R3 ;  /* 0x00000017ff057819 */ /* 0x004fc80000011403 */
[----:B------:R-:W-:Y:S02]  /*0060*/  LOP3.LUT R0, R0, 0xfe, RZ, 0xc0, !PT ;  /* 0x000000fe00007812 */ /* 0x000fe400078ec0ff */
[----:B------:R-:W-:-:S03]  /*0070*/  SGXT R5, R5, 0x1 ;  /* 0x000000010505781a */ /* 0x000fc60000000200 */
[----:B------:R-:W-:-:S04]  /*0080*/  IMAD R0, R3, 0x100, R0 ;  /* 0x0000010003007824 */ /* 0x000fc800078e0200 */
[C---:B------:R-:W-:Y:S01]  /*0090*/  VIADD R2, R0.reuse, 0x1 ;  /* 0x0000000100027836 */ /* 0x040fe20000000000 */
[----:B------:R-:W-:Y:S02]  /*00a0*/  SHF.R.S32.HI R3, RZ, 0x1f, R0 ;  /* 0x0000001fff037819 */ /* 0x000fe40000011400 */
[----:B------:R-:W-:Y:S02]  /*00b0*/  ISETP.GE.AND P0, PT, R0, 0x100, PT ;  /* 0x000001000000780c */ /* 0x000fe40003f06270 */
[----:B------:R-:W-:Y:S02]  /*00c0*/  LEA.HI R5, R5, R2, RZ, 0x4 ;  /* 0x0000000205057211 */ /* 0x000fe400078f20ff */
[----:B------:R-:W-:Y:S02]  /*00d0*/  LEA.HI R4, R3, R0, RZ, 0x4 ;  /* 0x0000000003047211 */ /* 0x000fe400078f20ff */
[----:B------:R-:W-:Y:S02]  /*00e0*/  LOP3.LUT R5, R5, 0xfffffff0, RZ, 0xc0, !PT ;  /* 0xfffffff005057812 */ /* 0x000fe400078ec0ff */
[----:B------:R-:W-:-:S02]  /*00f0*/  LOP3.LUT R3, R4, 0xfff0, RZ, 0xc0, !PT ;  /* 0x0000fff004037812 */ /* 0x000fc400078ec0ff */
[----:B------:R-:W-:Y:S01]  /*0100*/  SHF.R.S32.HI R4, RZ, 0x4, R4 ;  /* 0x00000004ff047819 */ /* 0x000fe20000011404 */
[----:B------:R-:W-:Y:S02]  /*0110*/  IMAD.IADD R5, R2, 0x1, -R5 ;  /* 0x0000000102057824 */ /* 0x000fe400078e0a05 */
[----:B------:R-:W-:-:S03]  /*0120*/  IMAD.IADD R3, R0, 0x1, -R3 ;  /* 0x0000000100037824 */ /* 0x000fc600078e0a03 */
[----:B------:R-:W-:Y:S02]  /*0130*/  PRMT R6, R5, 0x8880, RZ ;  /* 0x0000888005067816 */ /* 0x000fe400000000ff */
[----:B------:R-:W-:Y:S02]  /*0140*/  PRMT R2, R3, 0x8880, RZ ;  /* 0x0000888003027816 */ /* 0x000fe400000000ff */
[----:B------:R-:W-:Y:S02]  /*0150*/  PRMT R6, R6, 0x7710, RZ ;  /* 0x0000771006067816 */ /* 0x000fe400000000ff */
[----:B------:R-:W-:Y:S02]  /*0160*/  PRMT R2, R2, 0x7710, RZ ;  /* 0x0000771002027816 */ /* 0x000fe400000000ff */
[----:B------:R-:W-:Y:S02]  /*0170*/  SHF.R.U32.HI R6, RZ, 0xd, R6 ;  /* 0x0000000dff067819 */ /* 0x000fe40000011606 */
[----:B------:R-:W-:-:S02]  /*0180*/  SHF.R.U32.HI R2, RZ, 0xd, R2 ;  /* 0x0000000dff027819 */ /* 0x000fc40000011602 */
[----:B------:R-:W-:Y:S02]  /*0190*/  LOP3.LUT R6, R6, 0x3, RZ, 0xc0, !PT ;  /* 0x0000000306067812 */ /* 0x000fe400078ec0ff */
[----:B------:R-:W-:-:S03]  /*01a0*/  LOP3.LUT R2, R2, 0x3, RZ, 0xc0, !PT ;  /* 0x0000000302027812 */ /* 0x000fc600078ec0ff */
[----:B------:R-:W-:Y:S02]  /*01b0*/  IMAD.IADD R6, R5, 0x1, R6 ;  /* 0x0000000105067824 */ /* 0x000fe400078e0206 */
[----:B------:R-:W-:-:S03]  /*01c0*/  IMAD.IADD R2, R3, 0x1, R2 ;  /* 0x0000000103027824 */ /* 0x000fc600078e0202 */
[----:B------:R-:W-:Y:S02]  /*01d0*/  LOP3.LUT R8, R6, 0xfc, RZ, 0xc0, !PT ;  /* 0x000000fc06087812 */ /* 0x000fe400078ec0ff */
[----:B------:R-:W-:Y:S02]  /*01e0*/  LOP3.LUT R7, R2, 0xfc, RZ, 0xc0, !PT ;  /* 0x000000fc02077812 */ /* 0x000fe400078ec0ff */
[----:B------:R-:W-:Y:S01]  /*01f0*/  PRMT R6, R6, 0x8880, RZ ;  /* 0x0000888006067816 */ /* 0x000fe200000000ff */
[----:B------:R-:W-:Y:S01]  /*0200*/  IMAD.MOV R8, RZ, RZ, -R8 ;  /* 0x000000ffff087224 */ /* 0x000fe200078e0a08 */
[----:B------:R-:W-:Y:S01]  /*0210*/  PRMT R9, R2, 0x8880, RZ ;  /* 0x0000888002097816 */ /* 0x000fe200000000ff */
[----:B------:R-:W-:Y:S01]  /*0220*/  IMAD.MOV R7, RZ, RZ, -R7 ;  /* 0x000000ffff077224 */ /* 0x000fe200078e0a07 */
[----:B------:R-:W-:Y:S02]  /*0230*/  SHF.R.S32.HI R6, RZ, 0x2, R6 ;  /* 0x00000002ff067819 */ /* 0x000fe40000011406 */
[----:B------:R-:W-:-:S02]  /*0240*/  PRMT R8, R8, 0x7710, RZ ;  /* 0x0000771008087816 */ /* 0x000fc400000000ff */
[----:B------:R-:W-:Y:S02]  /*0250*/  PRMT R10, R7, 0x7710, RZ ;  /* 0x00007710070a7816 */ /* 0x000fe400000000ff */
[----:B------:R-:W-:Y:S01]  /*0260*/  PRMT R6, R6, 0x9910, RZ ;  /* 0x0000991006067816 */ /* 0x000fe200000000ff */
[----:B------:R-:W-:Y:S02]  /*0270*/  IMAD.IADD R8, R5, 0x1, R8 ;  /* 0x0000000105087824 */ /* 0x000fe400078e0208 */
[----:B------:R-:W-:Y:S02]  /*0280*/  IMAD.IADD R5, R3, 0x1, R10 ;  /* 0x0000000103057824 */ /* 0x000fe400078e020a */
[----:B------:R-:W1:Y:S01]  /*0290*/  LDC.64 R2, c[0x0][0x210] ;  /* 0x00008400ff027b82 */ /* 0x000e620000000a00 */
[----:B------:R-:W-:Y:S02]  /*02a0*/  LOP3.LUT R8, R8, 0xffff, RZ, 0xc0, !PT ;  /* 0x0000ffff08087812 */ /* 0x000fe400078ec0ff */
[----:B------:R-:W-:-:S02]  /*02b0*/  LOP3.LUT R7, R5, 0xffff, RZ, 0xc0, !PT ;  /* 0x0000ffff05077812 */ /* 0x000fc400078ec0ff */
[----:B------:R-:W-:Y:S02]  /*02c0*/  SHF.R.S32.HI R5, RZ, 0x2, R9 ;  /* 0x00000002ff057819 */ /* 0x000fe40000011409 */
[----:B------:R-:W-:Y:S01]  /*02d0*/  PRMT R9, R7, 0x8880, RZ ;  /* 0x0000888007097816 */ /* 0x000fe200000000ff */
[----:B------:R-:W-:Y:S01]  /*02e0*/  IMAD.MOV.U32 R7, RZ, RZ, R6 ;  /* 0x000000ffff077224 */ /* 0x000fe200078e0006 */
[----:B------:R-:W-:Y:S02]  /*02f0*/  PRMT R10, R8, 0x8880, RZ ;  /* 0x00008880080a7816 */ /* 0x000fe400000000ff */
[----:B------:R-:W-:Y:S01]  /*0300*/  PRMT R8, R5, 0x9910, RZ ;  /* 0x0000991005087816 */ /* 0x000fe200000000ff */
[----:B------:R-:W-:Y:S02]  /*0310*/  IMAD.MOV.U32 R5, RZ, RZ, R9 ;  /* 0x000000ffff057224 */ /* 0x000fe400078e0009 */
[----:B------:R-:W-:Y:S02]  /*0320*/  IMAD.MOV.U32 R6, RZ, RZ, R10 ;  /* 0x000000ffff067224 */ /* 0x000fe400078e000a */
[----:B------:R-:W-:-:S02]  /*0330*/  IMAD R5, R4, 0x4, R5 ;  /* 0x0000000404057824 */ /* 0x000fc400078e0205 */
[----:B------:R-:W-:Y:S02]  /*0340*/  IMAD R7, R7, 0x40, R6 ;  /* 0x0000004007077824 */ /* 0x000fe400078e0206 */
[----:B------:R-:W-:Y:S01]  /*0350*/  IMAD R5, R8, 0x40, R5 ;  /* 0x0000004008057824 */ /* 0x000fe200078e0205 */
[----:B------:R-:W-:Y:S01]  /*0360*/  CS2R R8, SRZ ;  /* 0x0000000000087805 */ /* 0x000fe2000001ff00 */
[----:B------:R-:W-:Y:S02]  /*0370*/  IMAD R7, R4, 0x4, R7 ;  /* 0x0000000404077824 */ /* 0x000fe400078e0207 */
[----:B-1----:R-:W-:-:S04]  /*0380*/  IMAD.WIDE R4, R5, 0x4, R2 ;  /* 0x0000000405047825 */ /* 0x002fc800078e0202 */
[----:B------:R-:W-:Y:S01]  /*0390*/  IMAD.WIDE R2, R7, 0x4, R2 ;  /* 0x0000000407027825 */ /* 0x000fe200078e0202 */
[----:B------:R1:W5:Y:S01]  /*03a0*/  @!P0 LDG.E R8, desc[UR4][R4.64] ;  /* 0x0000000404088981 */ /* 0x000362000c1e1900 */
[----:B------:R-:W2:Y:S03]  /*03b0*/  LDC.64 R6, c[0x0][0x218] ;  /* 0x00008600ff067b82 */ /* 0x000ea60000000a00 */
[----:B------:R1:W5:Y:S01]  /*03c0*/  @!P0 LDG.E R9, desc[UR4][R2.64] ;  /* 0x0000000402098981 */ /* 0x000362000c1e1900 */
[----:B--2---:R-:W-:Y:S01]  /*03d0*/  IMAD.WIDE R6, R0, 0x4, R6 ;  /* 0x0000000400067825 */ /* 0x004fe200078e0206 */
[----:B-1----:R-:W-:Y:S06]  /*03e0*/  @P0 EXIT ;  /* 0x000000000000094d */ /* 0x002fec0003800000 */
[----:B-----5:R-:W-:Y:S01]  /*03f0*/  STG.E.64 desc[UR4][R6.64], R8 ;  /* 0x0000000806007986 */ /* 0x020fe2000c101b04 */
[----:B------:R-:W-:Y:S05]  /*0400*/  EXIT ;  /* 0x000000000000794d */ /* 0x000fea0003800000 */
.L_x_0:
[----:B------:R-:W-:-:S00]  /*0410*/  BRA `(.L_x_0) ;  /* 0xfffffffc00fc7947 */ /* 0x000fc0000383ffff */
[----:B------:R-:W-:-:S00]  /*0420*/  NOP ;  /* 0x0000000000007918 */ /* 0x000fc00000000000 */
        /* <DEDUP_REMOVED lines=13> */
.L_x_1:


//--------------------- .nv.constant0.triton_poi_fused_bmm_5 --------------------------
	.section	.nv.constant0.triton_poi_fused_bmm_5,"a",@progbits
	.sectionflags	@""
	.align	4
.nv.constant0.triton_poi_fused_bmm_5:
	.zero		548
